//
// Generated by NVIDIA NVVM Compiler
//
// Compiler Build ID: CL-36424714
// Cuda compilation tools, release 13.0, V13.0.88
// Based on NVVM 20.0.0
//

.version 9.0
.target sm_100
.address_size 64

	// .globl	_Z15classicalMatmulIfEvPT_S1_S1_i
// _ZZ15classicalMatmulIfEvPT_S1_S1_iE2_A has been demoted
// _ZZ15classicalMatmulIfEvPT_S1_S1_iE2_B has been demoted

.visible .entry _Z15classicalMatmulIfEvPT_S1_S1_i(
	.param .u64 .ptr .align 1 _Z15classicalMatmulIfEvPT_S1_S1_i_param_0,
	.param .u64 .ptr .align 1 _Z15classicalMatmulIfEvPT_S1_S1_i_param_1,
	.param .u64 .ptr .align 1 _Z15classicalMatmulIfEvPT_S1_S1_i_param_2,
	.param .u32 _Z15classicalMatmulIfEvPT_S1_S1_i_param_3
)
{
	.reg .pred 	%p<6>;
	.reg .b32 	%r<59>;
	.reg .b32 	%f<162>;
	.reg .b64 	%rd<28>;
	// demoted variable
	.shared .align 4 .b8 _ZZ15classicalMatmulIfEvPT_S1_S1_iE2_A[1024];
	// demoted variable
	.shared .align 4 .b8 _ZZ15classicalMatmulIfEvPT_S1_S1_iE2_B[1024];
	ld.param.u32 	%r24, [_Z15classicalMatmulIfEvPT_S1_S1_i_param_3];
	mov.u32 	%r25, %ctaid.y;
	mov.u32 	%r26, %ntid.y;
	mov.u32 	%r1, %tid.y;
	mad.lo.s32 	%r2, %r25, %r26, %r1;
	mov.u32 	%r27, %ctaid.x;
	mov.u32 	%r28, %ntid.x;
	mul.lo.s32 	%r3, %r27, %r28;
	mov.u32 	%r4, %tid.x;
	add.s32 	%r5, %r3, %r4;
	mov.u32 	%r6, %nctaid.x;
	max.s32 	%r29, %r2, %r5;
	setp.ge.s32 	%p1, %r29, %r24;
	@%p1 bra 	$L__BB0_8;
	mad.lo.s32 	%r7, %r24, %r2, %r4;
	shl.b32 	%r31, %r1, 6;
	mov.u32 	%r32, _ZZ15classicalMatmulIfEvPT_S1_S1_iE2_A;
	add.s32 	%r8, %r32, %r31;
	shl.b32 	%r33, %r4, 2;
	add.s32 	%r9, %r8, %r33;
	mov.u32 	%r34, _ZZ15classicalMatmulIfEvPT_S1_S1_iE2_B;
	add.s32 	%r35, %r34, %r31;
	add.s32 	%r10, %r35, %r33;
	setp.eq.s32 	%p2, %r6, 1;
	mov.f32 	%f161, 0f00000000;
	mov.b32 	%r58, 0;
	@%p2 bra 	$L__BB0_5;
	and.b32  	%r36, %r6, -2;
	neg.s32 	%r57, %r36;
	add.s32 	%r37, %r1, 16;
	mad.lo.s32 	%r55, %r24, %r37, %r5;
	mad.lo.s32 	%r54, %r1, %r24, %r5;
	mov.f32 	%f161, 0f00000000;
	mov.u32 	%r56, %r7;
$L__BB0_3:
	ld.param.u64 	%rd25, [_Z15classicalMatmulIfEvPT_S1_S1_i_param_1];
	ld.param.u64 	%rd23, [_Z15classicalMatmulIfEvPT_S1_S1_i_param_0];
	add.s32 	%r38, %r56, 16;
	cvta.to.global.u64 	%rd4, %rd23;
	mul.wide.u32 	%rd5, %r56, 4;
	add.s64 	%rd6, %rd4, %rd5;
	ld.global.f32 	%f10, [%rd6];
	st.shared.f32 	[%r9], %f10;
	cvta.to.global.u64 	%rd7, %rd25;
	mul.wide.u32 	%rd8, %r54, 4;
	add.s64 	%rd9, %rd7, %rd8;
	ld.global.f32 	%f11, [%rd9];
	st.shared.f32 	[%r10], %f11;
	bar.sync 	0;
	ld.shared.f32 	%f12, [%r8];
	add.s32 	%r42, %r34, %r33;
	ld.shared.f32 	%f13, [%r42];
	fma.rn.f32 	%f14, %f12, %f13, %f161;
	ld.shared.f32 	%f15, [%r8+4];
	ld.shared.f32 	%f16, [%r42+64];
	fma.rn.f32 	%f17, %f15, %f16, %f14;
	ld.shared.f32 	%f18, [%r8+8];
	ld.shared.f32 	%f19, [%r42+128];
	fma.rn.f32 	%f20, %f18, %f19, %f17;
	ld.shared.f32 	%f21, [%r8+12];
	ld.shared.f32 	%f22, [%r42+192];
	fma.rn.f32 	%f23, %f21, %f22, %f20;
	ld.shared.f32 	%f24, [%r8+16];
	ld.shared.f32 	%f25, [%r42+256];
	fma.rn.f32 	%f26, %f24, %f25, %f23;
	ld.shared.f32 	%f27, [%r8+20];
	ld.shared.f32 	%f28, [%r42+320];
	fma.rn.f32 	%f29, %f27, %f28, %f26;
	ld.shared.f32 	%f30, [%r8+24];
	ld.shared.f32 	%f31, [%r42+384];
	fma.rn.f32 	%f32, %f30, %f31, %f29;
	ld.shared.f32 	%f33, [%r8+28];
	ld.shared.f32 	%f34, [%r42+448];
	fma.rn.f32 	%f35, %f33, %f34, %f32;
	ld.shared.f32 	%f36, [%r8+32];
	ld.shared.f32 	%f37, [%r42+512];
	fma.rn.f32 	%f38, %f36, %f37, %f35;
	ld.shared.f32 	%f39, [%r8+36];
	ld.shared.f32 	%f40, [%r42+576];
	fma.rn.f32 	%f41, %f39, %f40, %f38;
	ld.shared.f32 	%f42, [%r8+40];
	ld.shared.f32 	%f43, [%r42+640];
	fma.rn.f32 	%f44, %f42, %f43, %f41;
	ld.shared.f32 	%f45, [%r8+44];
	ld.shared.f32 	%f46, [%r42+704];
	fma.rn.f32 	%f47, %f45, %f46, %f44;
	ld.shared.f32 	%f48, [%r8+48];
	ld.shared.f32 	%f49, [%r42+768];
	fma.rn.f32 	%f50, %f48, %f49, %f47;
	ld.shared.f32 	%f51, [%r8+52];
	ld.shared.f32 	%f52, [%r42+832];
	fma.rn.f32 	%f53, %f51, %f52, %f50;
	ld.shared.f32 	%f54, [%r8+56];
	ld.shared.f32 	%f55, [%r42+896];
	fma.rn.f32 	%f56, %f54, %f55, %f53;
	ld.shared.f32 	%f57, [%r8+60];
	ld.shared.f32 	%f58, [%r42+960];
	fma.rn.f32 	%f59, %f57, %f58, %f56;
	bar.sync 	0;
	mul.wide.u32 	%rd10, %r38, 4;
	add.s64 	%rd11, %rd4, %rd10;
	ld.global.f32 	%f60, [%rd11];
	st.shared.f32 	[%r9], %f60;
	mul.wide.u32 	%rd12, %r55, 4;
	add.s64 	%rd13, %rd7, %rd12;
	ld.global.f32 	%f61, [%rd13];
	st.shared.f32 	[%r10], %f61;
	bar.sync 	0;
	ld.shared.f32 	%f62, [%r8];
	ld.shared.f32 	%f63, [%r42];
	fma.rn.f32 	%f64, %f62, %f63, %f59;
	ld.shared.f32 	%f65, [%r8+4];
	ld.shared.f32 	%f66, [%r42+64];
	fma.rn.f32 	%f67, %f65, %f66, %f64;
	ld.shared.f32 	%f68, [%r8+8];
	ld.shared.f32 	%f69, [%r42+128];
	fma.rn.f32 	%f70, %f68, %f69, %f67;
	ld.shared.f32 	%f71, [%r8+12];
	ld.shared.f32 	%f72, [%r42+192];
	fma.rn.f32 	%f73, %f71, %f72, %f70;
	ld.shared.f32 	%f74, [%r8+16];
	ld.shared.f32 	%f75, [%r42+256];
	fma.rn.f32 	%f76, %f74, %f75, %f73;
	ld.shared.f32 	%f77, [%r8+20];
	ld.shared.f32 	%f78, [%r42+320];
	fma.rn.f32 	%f79, %f77, %f78, %f76;
	ld.shared.f32 	%f80, [%r8+24];
	ld.shared.f32 	%f81, [%r42+384];
	fma.rn.f32 	%f82, %f80, %f81, %f79;
	ld.shared.f32 	%f83, [%r8+28];
	ld.shared.f32 	%f84, [%r42+448];
	fma.rn.f32 	%f85, %f83, %f84, %f82;
	ld.shared.f32 	%f86, [%r8+32];
	ld.shared.f32 	%f87, [%r42+512];
	fma.rn.f32 	%f88, %f86, %f87, %f85;
	ld.shared.f32 	%f89, [%r8+36];
	ld.shared.f32 	%f90, [%r42+576];
	fma.rn.f32 	%f91, %f89, %f90, %f88;
	ld.shared.f32 	%f92, [%r8+40];
	ld.shared.f32 	%f93, [%r42+640];
	fma.rn.f32 	%f94, %f92, %f93, %f91;
	ld.shared.f32 	%f95, [%r8+44];
	ld.shared.f32 	%f96, [%r42+704];
	fma.rn.f32 	%f97, %f95, %f96, %f94;
	ld.shared.f32 	%f98, [%r8+48];
	ld.shared.f32 	%f99, [%r42+768];
	fma.rn.f32 	%f100, %f98, %f99, %f97;
	ld.shared.f32 	%f101, [%r8+52];
	ld.shared.f32 	%f102, [%r42+832];
	fma.rn.f32 	%f103, %f101, %f102, %f100;
	ld.shared.f32 	%f104, [%r8+56];
	ld.shared.f32 	%f105, [%r42+896];
	fma.rn.f32 	%f106, %f104, %f105, %f103;
	ld.shared.f32 	%f107, [%r8+60];
	ld.shared.f32 	%f108, [%r42+960];
	fma.rn.f32 	%f161, %f107, %f108, %f106;
	bar.sync 	0;
	add.s32 	%r57, %r57, 2;
	add.s32 	%r56, %r56, 32;
	shl.b32 	%r43, %r24, 5;
	add.s32 	%r55, %r55, %r43;
	add.s32 	%r54, %r54, %r43;
	setp.ne.s32 	%p3, %r57, 0;
	@%p3 bra 	$L__BB0_3;
	shl.b32 	%r44, %r6, 4;
	and.b32  	%r58, %r44, -32;
$L__BB0_5:
	and.b32  	%r45, %r6, 1;
	setp.eq.b32 	%p4, %r45, 1;
	not.pred 	%p5, %p4;
	@%p5 bra 	$L__BB0_7;
	ld.param.u64 	%rd26, [_Z15classicalMatmulIfEvPT_S1_S1_i_param_1];
	ld.param.u64 	%rd24, [_Z15classicalMatmulIfEvPT_S1_S1_i_param_0];
	add.s32 	%r46, %r7, %r58;
	cvta.to.global.u64 	%rd14, %rd24;
	mul.wide.u32 	%rd15, %r46, 4;
	add.s64 	%rd16, %rd14, %rd15;
	ld.global.f32 	%f109, [%rd16];
	st.shared.f32 	[%r9], %f109;
	add.s32 	%r47, %r58, %r1;
	mad.lo.s32 	%r48, %r47, %r24, %r5;
	cvta.to.global.u64 	%rd17, %rd26;
	mul.wide.u32 	%rd18, %r48, 4;
	add.s64 	%rd19, %rd17, %rd18;
	ld.global.f32 	%f110, [%rd19];
	st.shared.f32 	[%r10], %f110;
	bar.sync 	0;
	ld.shared.f32 	%f111, [%r8];
	add.s32 	%r52, %r34, %r33;
	ld.shared.f32 	%f112, [%r52];
	fma.rn.f32 	%f113, %f111, %f112, %f161;
	ld.shared.f32 	%f114, [%r8+4];
	ld.shared.f32 	%f115, [%r52+64];
	fma.rn.f32 	%f116, %f114, %f115, %f113;
	ld.shared.f32 	%f117, [%r8+8];
	ld.shared.f32 	%f118, [%r52+128];
	fma.rn.f32 	%f119, %f117, %f118, %f116;
	ld.shared.f32 	%f120, [%r8+12];
	ld.shared.f32 	%f121, [%r52+192];
	fma.rn.f32 	%f122, %f120, %f121, %f119;
	ld.shared.f32 	%f123, [%r8+16];
	ld.shared.f32 	%f124, [%r52+256];
	fma.rn.f32 	%f125, %f123, %f124, %f122;
	ld.shared.f32 	%f126, [%r8+20];
	ld.shared.f32 	%f127, [%r52+320];
	fma.rn.f32 	%f128, %f126, %f127, %f125;
	ld.shared.f32 	%f129, [%r8+24];
	ld.shared.f32 	%f130, [%r52+384];
	fma.rn.f32 	%f131, %f129, %f130, %f128;
	ld.shared.f32 	%f132, [%r8+28];
	ld.shared.f32 	%f133, [%r52+448];
	fma.rn.f32 	%f134, %f132, %f133, %f131;
	ld.shared.f32 	%f135, [%r8+32];
	ld.shared.f32 	%f136, [%r52+512];
	fma.rn.f32 	%f137, %f135, %f136, %f134;
	ld.shared.f32 	%f138, [%r8+36];
	ld.shared.f32 	%f139, [%r52+576];
	fma.rn.f32 	%f140, %f138, %f139, %f137;
	ld.shared.f32 	%f141, [%r8+40];
	ld.shared.f32 	%f142, [%r52+640];
	fma.rn.f32 	%f143, %f141, %f142, %f140;
	ld.shared.f32 	%f144, [%r8+44];
	ld.shared.f32 	%f145, [%r52+704];
	fma.rn.f32 	%f146, %f144, %f145, %f143;
	ld.shared.f32 	%f147, [%r8+48];
	ld.shared.f32 	%f148, [%r52+768];
	fma.rn.f32 	%f149, %f147, %f148, %f146;
	ld.shared.f32 	%f150, [%r8+52];
	ld.shared.f32 	%f151, [%r52+832];
	fma.rn.f32 	%f152, %f150, %f151, %f149;
	ld.shared.f32 	%f153, [%r8+56];
	ld.shared.f32 	%f154, [%r52+896];
	fma.rn.f32 	%f155, %f153, %f154, %f152;
	ld.shared.f32 	%f156, [%r8+60];
	ld.shared.f32 	%f157, [%r52+960];
	fma.rn.f32 	%f161, %f156, %f157, %f155;
	bar.sync 	0;
$L__BB0_7:
	ld.param.u64 	%rd27, [_Z15classicalMatmulIfEvPT_S1_S1_i_param_2];
	add.s32 	%r53, %r7, %r3;
	cvta.to.global.u64 	%rd20, %rd27;
	mul.wide.s32 	%rd21, %r53, 4;
	add.s64 	%rd22, %rd20, %rd21;
	st.global.f32 	[%rd22], %f161;
$L__BB0_8:
	ret;

}


// ===== COMPILED SASS (sm_100) =====

	.target	sm_100

	.elftype	@"ET_EXEC"


//--------------------- .note.nv.tkinfo           --------------------------
	.section	.note.nv.tkinfo,"",@"SHT_NOTE"
	.sectionflags	@"SHF_NOTE_NV_TKINFO"
	.tkinfo
        /*0018*/ 	.word	0x00000002
        /*0030*/ 	.string	""
        /*0030*/ 	.string	"ptxas"
        /*0030*/ 	.string	"Cuda compilation tools, release 13.0, V13.0.88"
        /*0030*/ 	.string	"Build cuda_13.0.r13.0/compiler.36424714_0"
        /*0030*/ 	.string	"-arch sm_100 -m 64 "



//--------------------- .note.nv.cuinfo           --------------------------
	.section	.note.nv.cuinfo,"",@"SHT_NOTE"
	.sectionflags	@"SHF_NOTE_NV_CUINFO"
        /*0018*/ 	.short	0x0002
        /*001a*/ 	.short	0x0064
        /*001c*/ 	.short	0x0082
	.zero		2


//--------------------- .nv.info                  --------------------------
	.section	.nv.info,"",@"SHT_CUDA_INFO"
	.align	4


	//----- nvinfo : EIATTR_REGCOUNT
	.align		4
        /*0000*/ 	.byte	0x04, 0x2f
        /*0002*/ 	.short	(.L_1 - .L_0)
	.align		4
.L_0:
        /*0004*/ 	.word	index@(_Z15classicalMatmulIfEvPT_S1_S1_i)
        /*0008*/ 	.word	0x00000020


	//----- nvinfo : EIATTR_FRAME_SIZE
	.align		4
.L_1:
        /*000c*/ 	.byte	0x04, 0x11
        /*000e*/ 	.short	(.L_3 - .L_2)
	.align		4
.L_2:
        /*0010*/ 	.word	index@(_Z15classicalMatmulIfEvPT_S1_S1_i)
        /*0014*/ 	.word	0x00000000


	//----- nvinfo : EIATTR_MIN_STACK_SIZE
	.align		4
.L_3:
        /*0018*/ 	.byte	0x04, 0x12
        /*001a*/ 	.short	(.L_5 - .L_4)
	.align		4
.L_4:
        /*001c*/ 	.word	index@(_Z15classicalMatmulIfEvPT_S1_S1_i)
        /*0020*/ 	.word	0x00000000
.L_5:


//--------------------- .nv.compat                --------------------------
	.section	.nv.compat,"",@"SHT_CUDA_COMPAT_INFO"
	.align	4
        /*0000*/ 	.byte	0x02, 0x09, 0x00, 0x00, 0x02, 0x02, 0x01, 0x00, 0x02, 0x05, 0x05, 0x00, 0x03, 0x07, 0x01, 0x01
        /*0010*/ 	.byte	0x02, 0x03, 0x00, 0x00, 0x02, 0x06, 0x01, 0x00, 0x04, 0x0b, 0x08, 0x00, 0x09, 0x00, 0x00, 0x00
        /*0020*/ 	.byte	0x00, 0x00, 0x00, 0x00


//--------------------- .nv.info._Z15classicalMatmulIfEvPT_S1_S1_i --------------------------
	.section	.nv.info._Z15classicalMatmulIfEvPT_S1_S1_i,"",@"SHT_CUDA_INFO"
	.sectionflags	@""
	.align	4


	//----- nvinfo : EIATTR_CUDA_API_VERSION
	.align		4
        /*0000*/ 	.byte	0x04, 0x37
        /*0002*/ 	.short	(.L_7 - .L_6)
.L_6:
        /*0004*/ 	.word	0x00000082


	//----- nvinfo : EIATTR_KPARAM_INFO
	.align		4
.L_7:
        /*0008*/ 	.byte	0x04, 0x17
        /*000a*/ 	.short	(.L_9 - .L_8)
.L_8:
        /*000c*/ 	.word	0x00000000
        /*0010*/ 	.short	0x0003
        /*0012*/ 	.short	0x0018
        /*0014*/ 	.byte	0x00, 0xf0, 0x11, 0x00


	//----- nvinfo : EIATTR_KPARAM_INFO
	.align		4
.L_9:
        /*0018*/ 	.byte	0x04, 0x17
        /*001a*/ 	.short	(.L_11 - .L_10)
.L_10:
        /*001c*/ 	.word	0x00000000
        /*0020*/ 	.short	0x0002
        /*0022*/ 	.short	0x0010
        /*0024*/ 	.byte	0x00, 0xf5, 0x21, 0x00


	//----- nvinfo : EIATTR_KPARAM_INFO
	.align		4
.L_11:
        /*0028*/ 	.byte	0x04, 0x17
        /*002a*/ 	.short	(.L_13 - .L_12)
.L_12:
        /*002c*/ 	.word	0x00000000
        /*0030*/ 	.short	0x0001
        /*0032*/ 	.short	0x0008
        /*0034*/ 	.byte	0x00, 0xf5, 0x21, 0x00


	//----- nvinfo : EIATTR_KPARAM_INFO
	.align		4
.L_13:
        /*0038*/ 	.byte	0x04, 0x17
        /*003a*/ 	.short	(.L_15 - .L_14)
.L_14:
        /*003c*/ 	.word	0x00000000
        /*0040*/ 	.short	0x0000
        /*0042*/ 	.short	0x0000
        /*0044*/ 	.byte	0x00, 0xf5, 0x21, 0x00


	//----- nvinfo : EIATTR_SPARSE_MMA_MASK
	.align		4
.L_15:
        /*0048*/ 	.byte	0x03, 0x50
        /*004a*/ 	.short	0x0000


	//----- nvinfo : EIATTR_MAXREG_COUNT
	.align		4
        /*004c*/ 	.byte	0x03, 0x1b
        /*004e*/ 	.short	0x00ff


	//----- nvinfo : EIATTR_NUM_BARRIERS
	.align		4
        /*0050*/ 	.byte	0x02, 0x4c
        /*0052*/ 	.byte	0x01
	.zero		1


	//----- nvinfo : EIATTR_MERCURY_ISA_VERSION
	.align		4
        /*0054*/ 	.byte	0x03, 0x5f
        /*0056*/ 	.short	0x0101


	//----- nvinfo : EIATTR_VRC_CTA_INIT_COUNT
	.align		4
        /*0058*/ 	.byte	0x02, 0x4a
	.zero		1
	.zero		1


	//----- nvinfo : EIATTR_EXIT_INSTR_OFFSETS
	.align		4
        /*005c*/ 	.byte	0x04, 0x1c
        /*005e*/ 	.short	(.L_17 - .L_16)


	//   ....[0]....
.L_16:
        /*0060*/ 	.word	0x000000e0


	//   ....[1]....
        /*0064*/ 	.word	0x00000c20


	//----- nvinfo : EIATTR_CBANK_PARAM_SIZE
	.align		4
.L_17:
        /*0068*/ 	.byte	0x03, 0x19
        /*006a*/ 	.short	0x001c


	//----- nvinfo : EIATTR_PARAM_CBANK
	.align		4
        /*006c*/ 	.byte	0x04, 0x0a
        /*006e*/ 	.short	(.L_19 - .L_18)
	.align		4
.L_18:
        /*0070*/ 	.word	index@(.nv.constant0._Z15classicalMatmulIfEvPT_S1_S1_i)
        /*0074*/ 	.short	0x0380
        /*0076*/ 	.short	0x001c


	//----- nvinfo : EIATTR_SW_WAR
	.align		4
.L_19:
        /*0078*/ 	.byte	0x04, 0x36
        /*007a*/ 	.short	(.L_21 - .L_20)
.L_20:
        /*007c*/ 	.word	0x00000008
.L_21:


//--------------------- .nv.callgraph             --------------------------
	.section	.nv.callgraph,"",@"SHT_CUDA_CALLGRAPH"
	.align	4
	.sectionentsize	8
	.align		4
        /*0000*/ 	.word	0x00000000
	.align		4
        /*0004*/ 	.word	0xffffffff
	.align		4
        /*0008*/ 	.word	0x00000000
	.align		4
        /*000c*/ 	.word	0xfffffffe
	.align		4
        /*0010*/ 	.word	0x00000000
	.align		4
        /*0014*/ 	.word	0xfffffffd
	.align		4
        /*0018*/ 	.word	0x00000000
	.align		4
        /*001c*/ 	.word	0xfffffffc


//--------------------- .text._Z15classicalMatmulIfEvPT_S1_S1_i --------------------------
	.section	.text._Z15classicalMatmulIfEvPT_S1_S1_i,"ax",@progbits
	.align	128
        .global         _Z15classicalMatmulIfEvPT_S1_S1_i
        .type           _Z15classicalMatmulIfEvPT_S1_S1_i,@function
        .size           _Z15classicalMatmulIfEvPT_S1_S1_i,(.L_x_4 - _Z15classicalMatmulIfEvPT_S1_S1_i)
        .other          _Z15classicalMatmulIfEvPT_S1_S1_i,@"STO_CUDA_ENTRY STV_DEFAULT"
_Z15classicalMatmulIfEvPT_S1_S1_i:
.text._Z15classicalMatmulIfEvPT_S1_S1_i:
[----:B------:R-:W-:Y:S01]  /*0000*/  LDC R1, c[0x0][0x37c] ;  /* 0x0000df00ff017b82 */ /* 0x000fe20000000800 */
[----:B------:R-:W0:Y:S07]  /*0010*/  S2R R0, SR_TID.Y ;  /* 0x0000000000007919 */ /* 0x000e2e0000002200 */
[----:B------:R-:W1:Y:S01]  /*0020*/  S2UR UR5, SR_CTAID.X ;  /* 0x00000000000579c3 */ /* 0x000e620000002500 */
[----:B------:R-:W2:Y:S07]  /*0030*/  S2R R2, SR_TID.X ;  /* 0x0000000000027919 */ /* 0x000eae0000002100 */
[----:B------:R-:W0:Y:S08]  /*0040*/  S2UR UR6, SR_CTAID.Y ;  /* 0x00000000000679c3 */ /* 0x000e300000002600 */
[----:B------:R-:W0:Y:S01]  /*0050*/  LDC R5, c[0x0][0x364] ;  /* 0x0000d900ff057b82 */ /* 0x000e220000000800 */
[----:B------:R-:W1:Y:S01]  /*0060*/  LDCU UR4, c[0x0][0x360] ;  /* 0x00006c00ff0477ac */ /* 0x000e620008000800 */
[----:B------:R-:W3:Y:S06]  /*0070*/  LDCU UR8, c[0x0][0x370] ;  /* 0x00006e00ff0877ac */ /* 0x000eec0008000800 */
[----:B------:R-:W4:Y:S01]  /*0080*/  LDC R3, c[0x0][0x398] ;  /* 0x0000e600ff037b82 */ /* 0x000f220000000800 */
[----:B-1----:R-:W-:Y:S01]  /*0090*/  UIMAD UR5, UR5, UR4, URZ ;  /* 0x00000004050572a4 */ /* 0x002fe2000f8e02ff */
[----:B0-----:R-:W-:-:S05]  /*00a0*/  IMAD R5, R5, UR6, R0 ;  /* 0x0000000605057c24 */ /* 0x001fca000f8e0200 */
[----:B--2---:R-:W-:-:S04]  /*00b0*/  IADD3 R20, PT, PT, R2, UR5, RZ ;  /* 0x0000000502147c10 */ /* 0x004fc8000fffe0ff */
[----:B------:R-:W-:-:S04]  /*00c0*/  VIMNMX R4, PT, PT, R5, R20, !PT ;  /* 0x0000001405047248 */ /* 0x000fc80007fe0100 */
[----:B----4-:R-:W-:-:S13]  /*00d0*/  ISETP.GE.AND P0, PT, R4, R3, PT ;  /* 0x000000030400720c */ /* 0x010fda0003f06270 */
[----:B---3--:R-:W-:Y:S05]  /*00e0*/  @P0 EXIT ;  /* 0x000000000000094d */ /* 0x008fea0003800000 */
[----:B------:R-:W0:Y:S01]  /*00f0*/  S2UR UR7, SR_CgaCtaId ;  /* 0x00000000000779c3 */ /* 0x000e220000008800 */
[----:B------:R-:W-:Y:S01]  /*0100*/  UMOV UR4, 0x400 ;  /* 0x0000040000047882 */ /* 0x000fe20000000000 */
[----:B------:R-:W-:Y:S01]  /*0110*/  UISETP.NE.AND UP0, UPT, UR8, 0x1, UPT ;  /* 0x000000010800788c */ /* 0x000fe2000bf05270 */
[----:B------:R-:W-:Y:S01]  /*0120*/  HFMA2 R21, -RZ, RZ, 0, 0 ;  /* 0x00000000ff157431 */ /* 0x000fe200000001ff */
[----:B------:R-:W-:Y:S01]  /*0130*/  UIADD3 UR6, UPT, UPT, UR4, 0x400, URZ ;  /* 0x0000040004067890 */ /* 0x000fe2000fffe0ff */
[----:B------:R-:W-:Y:S01]  /*0140*/  IMAD R18, R5, R3, R2 ;  /* 0x0000000305127224 */ /* 0x000fe200078e0202 */
[----:B------:R-:W1:Y:S01]  /*0150*/  LDCU.64 UR10, c[0x0][0x358] ;  /* 0x00006b00ff0a77ac */ /* 0x000e620008000a00 */
[----:B0-----:R-:W-:Y:S02]  /*0160*/  ULEA UR4, UR7, UR4, 0x18 ;  /* 0x0000000407047291 */ /* 0x001fe4000f8ec0ff */
[----:B------:R-:W-:-:S04]  /*0170*/  ULEA UR6, UR7, UR6, 0x18 ;  /* 0x0000000607067291 */ /* 0x000fc8000f8ec0ff */
[C---:B------:R-:W-:Y:S01]  /*0180*/  LEA R19, R0.reuse, UR4, 0x6 ;  /* 0x0000000400137c11 */ /* 0x040fe2000f8e30ff */
[----:B------:R-:W-:Y:S01]  /*0190*/  UMOV UR4, URZ ;  /* 0x000000ff00047c82 */ /* 0x000fe20008000000 */
[----:B------:R-:W-:Y:S02]  /*01a0*/  LEA R7, R0, UR6, 0x6 ;  /* 0x0000000600077c11 */ /* 0x000fe4000f8e30ff */
[C---:B------:R-:W-:Y:S02]  /*01b0*/  LEA R17, R2.reuse, R19, 0x2 ;  /* 0x0000001302117211 */ /* 0x040fe400078e10ff */
[----:B------:R-:W-:Y:S01]  /*01c0*/  LEA R7, R2, R7, 0x2 ;  /* 0x0000000702077211 */ /* 0x000fe200078e10ff */
[----:B-1----:R-:W-:Y:S06]  /*01d0*/  BRA.U !UP0, `(.L_x_0) ;  /* 0x0000000508ac7547 */ /* 0x002fec000b800000 */
[----:B------:R-:W0:Y:S01]  /*01e0*/  LDC.64 R24, c[0x0][0x380] ;  /* 0x0000e000ff187b82 */ /* 0x000e220000000a00 */
[C---:B------:R-:W-:Y:S01]  /*01f0*/  IADD3 R16, PT, PT, R0.reuse, 0x10, RZ ;  /* 0x0000001000107810 */ /* 0x040fe20007ffe0ff */
[----:B------:R-:W-:Y:S01]  /*0200*/  ULOP3.LUT UR4, UR8, 0xfffffffe, URZ, 0xc0, !UPT ;  /* 0xfffffffe08047892 */ /* 0x000fe2000f8ec0ff */
[-CC-:B------:R-:W-:Y:S01]  /*0210*/  IMAD R6, R0, R3.reuse, R20.reuse ;  /* 0x0000000300067224 */ /* 0x180fe200078e0214 */
[----:B------:R-:W-:Y:S02]  /*0220*/  MOV R21, RZ ;  /* 0x000000ff00157202 */ /* 0x000fe40000000f00 */
[----:B------:R-:W-:Y:S01]  /*0230*/  MOV R5, R18 ;  /* 0x0000001200057202 */ /* 0x000fe20000000f00 */
[----:B------:R-:W-:Y:S01]  /*0240*/  IMAD R16, R16, R3, R20 ;  /* 0x0000000310107224 */ /* 0x000fe200078e0214 */
[----:B------:R-:W1:Y:S01]  /*0250*/  LDC.64 R22, c[0x0][0x388] ;  /* 0x0000e200ff167b82 */ /* 0x000e620000000a00 */
[----:B------:R-:W-:Y:S01]  /*0260*/  LEA R4, R2, UR6, 0x2 ;  /* 0x0000000602047c11 */ /* 0x000fe2000f8e10ff */
[----:B------:R-:W-:-:S12]  /*0270*/  UIADD3 UR4, UPT, UPT, -UR4, URZ, URZ ;  /* 0x000000ff04047290 */ /* 0x000fd8000fffe1ff */
.L_x_1:
[----:B0-----:R-:W-:-:S04]  /*0280*/  IMAD.WIDE.U32 R10, R5, 0x4, R24 ;  /* 0x00000004050a7825 */ /* 0x001fc800078e0018 */
[----:B-1----:R-:W-:Y:S02]  /*0290*/  IMAD.WIDE.U32 R8, R6, 0x4, R22 ;  /* 0x0000000406087825 */ /* 0x002fe400078e0016 */
[----:B------:R-:W2:Y:S04]  /*02a0*/  LDG.E R10, desc[UR10][R10.64] ;  /* 0x0000000a0a0a7981 */ /* 0x000ea8000c1e1900 */
[----:B------:R-:W3:Y:S04]  /*02b0*/  LDG.E R8, desc[UR10][R8.64] ;  /* 0x0000000a08087981 */ /* 0x000ee8000c1e1900 */
[----:B--2---:R-:W-:Y:S04]  /*02c0*/  STS [R17], R10 ;  /* 0x0000000a11007388 */ /* 0x004fe80000000800 */
[----:B---3--:R-:W-:Y:S01]  /*02d0*/  STS [R7], R8 ;  /* 0x0000000807007388 */ /* 0x008fe20000000800 */
[----:B------:R-:W-:Y:S06]  /*02e0*/  BAR.SYNC.DEFER_BLOCKING 0x0 ;  /* 0x0000000000007b1d */ /* 0x000fec0000010000 */
[----:B------:R-:W-:Y:S04]  /*02f0*/  LDS R26, [R4] ;  /* 0x00000000041a7984 */ /* 0x000fe80000000800 */
[----:B------:R-:W0:Y:S04]  /*0300*/  LDS.128 R12, [R19] ;  /* 0x00000000130c7984 */ /* 0x000e280000000c00 */
[----:B------:R-:W1:Y:S04]  /*0310*/  LDS R27, [R4+0x40] ;  /* 0x00004000041b7984 */ /* 0x000e680000000800 */
[----:B------:R-:W2:Y:S04]  /*0320*/  LDS R28, [R4+0x80] ;  /* 0x00008000041c7984 */ /* 0x000ea80000000800 */
[----:B------:R-:W3:Y:S04]  /*0330*/  LDS R29, [R4+0xc0] ;  /* 0x0000c000041d7984 */ /* 0x000ee80000000800 */
[----:B------:R-:W-:Y:S01]  /*0340*/  LDS.128 R8, [R19+0x10] ;  /* 0x0000100013087984 */ /* 0x000fe20000000c00 */
[----:B0-----:R-:W-:-:S03]  /*0350*/  FFMA R12, R12, R26, R21 ;  /* 0x0000001a0c0c7223 */ /* 0x001fc60000000015 */
[----:B------:R-:W-:Y:S01]  /*0360*/  LDS R21, [R4+0x180] ;  /* 0x0001800004157984 */ /* 0x000fe20000000800 */
[----:B-1----:R-:W-:-:S03]  /*0370*/  FFMA R27, R27, R13, R12 ;  /* 0x0000000d1b1b7223 */ /* 0x002fc6000000000c */
[----:B------:R-:W0:Y:S01]  /*0380*/  LDS R13, [R4+0x100] ;  /* 0x00010000040d7984 */ /* 0x000e220000000800 */
[----:B--2---:R-:W-:-:S03]  /*0390*/  FFMA R14, R28, R14, R27 ;  /* 0x0000000e1c0e7223 */ /* 0x004fc6000000001b */
[----:B------:R-:W1:Y:S01]  /*03a0*/  LDS R27, [R4+0x140] ;  /* 0x00014000041b7984 */ /* 0x000e620000000800 */
[----:B---3--:R-:W-:-:S03]  /*03b0*/  FFMA R15, R29, R15, R14 ;  /* 0x0000000f1d0f7223 */ /* 0x008fc6000000000e */
[----:B------:R-:W-:Y:S01]  /*03c0*/  LDS R29, [R4+0x240] ;  /* 0x00024000041d7984 */ /* 0x000fe20000000800 */
[----:B0-----:R-:W-:-:S03]  /*03d0*/  FFMA R8, R8, R13, R15 ;  /* 0x0000000d08087223 */ /* 0x001fc6000000000f */
[----:B------:R-:W-:Y:S01]  /*03e0*/  LDS.128 R12, [R19+0x20] ;  /* 0x00002000130c7984 */ /* 0x000fe20000000c00 */
[----:B-1----:R-:W-:-:S03]  /*03f0*/  FFMA R8, R27, R9, R8 ;  /* 0x000000091b087223 */ /* 0x002fc60000000008 */
[----:B------:R-:W0:Y:S01]  /*0400*/  LDS R27, [R4+0x1c0] ;  /* 0x0001c000041b7984 */ /* 0x000e220000000800 */
[----:B------:R-:W-:-:S03]  /*0410*/  FFMA R8, R21, R10, R8 ;  /* 0x0000000a15087223 */ /* 0x000fc60000000008 */
[----:B------:R-:W1:Y:S04]  /*0420*/  LDS R9, [R4+0x200] ;  /* 0x0002000004097984 */ /* 0x000e680000000800 */
[----:B------:R-:W2:Y:S01]  /*0430*/  LDS R21, [R4+0x280] ;  /* 0x0002800004157984 */ /* 0x000ea20000000800 */
[----:B0-----:R-:W-:-:S04]  /*0440*/  FFMA R11, R27, R11, R8 ;  /* 0x0000000b1b0b7223 */ /* 0x001fc80000000008 */
[----:B-1----:R-:W-:Y:S02]  /*0450*/  FFMA R8, R12, R9, R11 ;  /* 0x000000090c087223 */ /* 0x002fe4000000000b */
[----:B------:R-:W0:Y:S02]  /*0460*/  LDS R12, [R4+0x2c0] ;  /* 0x0002c000040c7984 */ /* 0x000e240000000800 */
[----:B------:R-:W-:Y:S01]  /*0470*/  FFMA R26, R29, R13, R8 ;  /* 0x0000000d1d1a7223 */ /* 0x000fe20000000008 */
[----:B------:R-:W-:Y:S01]  /*0480*/  IADD3 R29, PT, PT, R5, 0x10, RZ ;  /* 0x00000010051d7810 */ /* 0x000fe20007ffe0ff */
[----:B------:R-:W-:Y:S02]  /*0490*/  LDS R13, [R4+0x300] ;  /* 0x00030000040d7984 */ /* 0x000fe40000000800 */
[----:B--2---:R-:W-:Y:S02]  /*04a0*/  FFMA R21, R21, R14, R26 ;  /* 0x0000000e15157223 */ /* 0x004fe4000000001a */
[----:B------:R-:W1:Y:S01]  /*04b0*/  LDS.128 R8, [R19+0x30] ;  /* 0x0000300013087984 */ /* 0x000e620000000c00 */
[----:B------:R-:W-:-:S04]  /*04c0*/  IMAD.WIDE.U32 R28, R29, 0x4, R24 ;  /* 0x000000041d1c7825 */ /* 0x000fc800078e0018 */
[----:B------:R-:W-:-:S04]  /*04d0*/  IMAD.WIDE.U32 R26, R16, 0x4, R22 ;  /* 0x00000004101a7825 */ /* 0x000fc800078e0016 */
[----:B0-----:R-:W-:-:S04]  /*04e0*/  FFMA R15, R12, R15, R21 ;  /* 0x0000000f0c0f7223 */ /* 0x001fc80000000015 */
[----:B-1----:R-:W-:Y:S02]  /*04f0*/  FFMA R12, R8, R13, R15 ;  /* 0x0000000d080c7223 */ /* 0x002fe4000000000f */
[----:B------:R-:W0:Y:S04]  /*0500*/  LDS R15, [R4+0x340] ;  /* 0x00034000040f7984 */ /* 0x000e280000000800 */
[----:B------:R-:W1:Y:S04]  /*0510*/  LDS R13, [R4+0x380] ;  /* 0x00038000040d7984 */ /* 0x000e680000000800 */
[----:B------:R-:W2:Y:S01]  /*0520*/  LDS R8, [R4+0x3c0] ;  /* 0x0003c00004087984 */ /* 0x000ea20000000800 */
[----:B------:R-:W-:Y:S06]  /*0530*/  BAR.SYNC.DEFER_BLOCKING 0x0 ;  /* 0x0000000000007b1d */ /* 0x000fec0000010000 */
[----:B------:R-:W3:Y:S04]  /*0540*/  LDG.E R28, desc[UR10][R28.64] ;  /* 0x0000000a1c1c7981 */ /* 0x000ee8000c1e1900 */
[----:B------:R-:W4:Y:S01]  /*0550*/  LDG.E R27, desc[UR10][R26.64] ;  /* 0x0000000a1a1b7981 */ /* 0x000f22000c1e1900 */
[----:B0-----:R-:W-:Y:S01]  /*0560*/  FFMA R12, R15, R9, R12 ;  /* 0x000000090f0c7223 */ /* 0x001fe2000000000c */
[----:B------:R-:W-:Y:S01]  /*0570*/  UIADD3 UR4, UPT, UPT, UR4, 0x2, URZ ;  /* 0x0000000204047890 */ /* 0x000fe2000fffe0ff */
[----:B------:R-:W-:-:S02]  /*0580*/  LEA R6, R3, R6, 0x5 ;  /* 0x0000000603067211 */ /* 0x000fc400078e28ff */
[----:B-1----:R-:W-:Y:S01]  /*0590*/  FFMA R10, R13, R10, R12 ;  /* 0x0000000a0d0a7223 */ /* 0x002fe2000000000c */
[----:B------:R-:W-:Y:S01]  /*05a0*/  UISETP.NE.AND UP0, UPT, UR4, URZ, UPT ;  /* 0x000000ff0400728c */ /* 0x000fe2000bf05270 */
[----:B------:R-:W-:Y:S02]  /*05b0*/  IADD3 R5, PT, PT, R5, 0x20, RZ ;  /* 0x0000002005057810 */ /* 0x000fe40007ffe0ff */
[----:B--2---:R-:W-:Y:S01]  /*05c0*/  FFMA R11, R8, R11, R10 ;  /* 0x0000000b080b7223 */ /* 0x004fe2000000000a */
[----:B------:R-:W-:Y:S01]  /*05d0*/  LEA R16, R3, R16, 0x5 ;  /* 0x0000001003107211 */ /* 0x000fe200078e28ff */
[----:B---3--:R-:W-:Y:S04]  /*05e0*/  STS [R17], R28 ;  /* 0x0000001c11007388 */ /* 0x008fe80000000800 */
[----:B----4-:R-:W-:Y:S01]  /*05f0*/  STS [R7], R27 ;  /* 0x0000001b07007388 */ /* 0x010fe20000000800 */
[----:B------:R-:W-:Y:S06]  /*0600*/  BAR.SYNC.DEFER_BLOCKING 0x0 ;  /* 0x0000000000007b1d */ /* 0x000fec0000010000 */
[----:B------:R-:W-:Y:S04]  /*0610*/  LDS R9, [R4] ;  /* 0x0000000004097984 */ /* 0x000fe80000000800 */
[----:B------:R-:W0:Y:S04]  /*0620*/  LDS.128 R12, [R19] ;  /* 0x00000000130c7984 */ /* 0x000e280000000c00 */
[----:B------:R-:W1:Y:S04]  /*0630*/  LDS R29, [R4+0x40] ;  /* 0x00004000041d7984 */ /* 0x000e680000000800 */
[----:B------:R-:W2:Y:S04]  /*0640*/  LDS R21, [R4+0x80] ;  /* 0x0000800004157984 */ /* 0x000ea80000000800 */
[----:B------:R-:W3:Y:S01]  /*0650*/  LDS R26, [R4+0xc0] ;  /* 0x0000c000041a7984 */ /* 0x000ee20000000800 */
[----:B0-----:R-:W-:-:S03]  /*0660*/  FFMA R12, R12, R9, R11 ;  /* 0x000000090c0c7223 */ /* 0x001fc6000000000b */
[----:B------:R-:W-:Y:S01]  /*0670*/  LDS.128 R8, [R19+0x10] ;  /* 0x0000100013087984 */ /* 0x000fe20000000c00 */
[----:B-1----:R-:W-:-:S03]  /*0680*/  FFMA R12, R29, R13, R12 ;  /* 0x0000000d1d0c7223 */ /* 0x002fc6000000000c */
[----:B------:R-:W0:Y:S01]  /*0690*/  LDS R13, [R4+0x100] ;  /* 0x00010000040d7984 */ /* 0x000e220000000800 */
[----:B--2---:R-:W-:-:S03]  /*06a0*/  FFMA R27, R21, R14, R12 ;  /* 0x0000000e151b7223 */ /* 0x004fc6000000000c */
[----:B------:R-:W1:Y:S01]  /*06b0*/  LDS R29, [R4+0x140] ;  /* 0x00014000041d7984 */ /* 0x000e620000000800 */
[----:B---3--:R-:W-:-:S03]  /*06c0*/  FFMA R15, R26, R15, R27 ;  /* 0x0000000f1a0f7223 */ /* 0x008fc6000000001b */
        /* <DEDUP_REMOVED lines=10> */
[----:B------:R-:W3:Y:S04]  /*0770*/  LDS R26, [R4+0x2c0] ;  /* 0x0002c000041a7984 */ /* 0x000ee80000000800 */
[----:B------:R-:W-:Y:S01]  /*0780*/  LDS R27, [R4+0x340] ;  /* 0x00034000041b7984 */ /* 0x000fe20000000800 */
[----:B0-----:R-:W-:-:S03]  /*0790*/  FFMA R12, R12, R9, R11 ;  /* 0x000000090c0c7223 */ /* 0x001fc6000000000b */
[----:B------:R-:W-:Y:S01]  /*07a0*/  LDS.128 R8, [R19+0x30] ;  /* 0x0000300013087984 */ /* 0x000fe20000000c00 */
[----:B-1----:R-:W-:-:S03]  /*07b0*/  FFMA R12, R29, R13, R12 ;  /* 0x0000000d1d0c7223 */ /* 0x002fc6000000000c */
[----:B------:R-:W0:Y:S01]  /*07c0*/  LDS R13, [R4+0x300] ;  /* 0x00030000040d7984 */ /* 0x000e220000000800 */
[----:B--2---:R-:W-:-:S03]  /*07d0*/  FFMA R21, R21, R14, R12 ;  /* 0x0000000e15157223 */ /* 0x004fc6000000000c */
[----:B------:R-:W1:Y:S01]  /*07e0*/  LDS R12, [R4+0x380] ;  /* 0x00038000040c7984 */ /* 0x000e620000000800 */
[----:B---3--:R-:W-:-:S03]  /*07f0*/  FFMA R15, R26, R15, R21 ;  /* 0x0000000f1a0f7223 */ /* 0x008fc60000000015 */
[----:B------:R-:W2:Y:S01]  /*0800*/  LDS R21, [R4+0x3c0] ;  /* 0x0003c00004157984 */ /* 0x000ea20000000800 */
[----:B0-----:R-:W-:-:S04]  /*0810*/  FFMA R8, R8, R13, R15 ;  /* 0x0000000d08087223 */ /* 0x001fc8000000000f */
[----:B------:R-:W-:-:S04]  /*0820*/  FFMA R9, R27, R9, R8 ;  /* 0x000000091b097223 */ /* 0x000fc80000000008 */
[----:B-1----:R-:W-:-:S04]  /*0830*/  FFMA R10, R12, R10, R9 ;  /* 0x0000000a0c0a7223 */ /* 0x002fc80000000009 */
[----:B--2---:R-:W-:Y:S01]  /*0840*/  FFMA R21, R21, R11, R10 ;  /* 0x0000000b15157223 */ /* 0x004fe2000000000a */
[----:B------:R-:W-:Y:S06]  /*0850*/  BAR.SYNC.DEFER_BLOCKING 0x0 ;  /* 0x0000000000007b1d */ /* 0x000fec0000010000 */
[----:B------:R-:W-:Y:S05]  /*0860*/  BRA.U UP0, `(.L_x_1) ;  /* 0xfffffff900847547 */ /* 0x000fea000b83ffff */
[----:B------:R-:W-:-:S04]  /*0870*/  USHF.L.U32 UR4, UR8, 0x4, URZ ;  /* 0x0000000408047899 */ /* 0x000fc800080006ff */
[----:B------:R-:W-:-:S12]  /*0880*/  ULOP3.LUT UR4, UR4, 0xffffffe0, URZ, 0xc0, !UPT ;  /* 0xffffffe004047892 */ /* 0x000fd8000f8ec0ff */
.L_x_0:
[----:B------:R-:W0:Y:S01]  /*0890*/  LDC.64 R4, c[0x0][0x390] ;  /* 0x0000e400ff047b82 */ /* 0x000e220000000a00 */
[----:B------:R-:W-:Y:S01]  /*08a0*/  ULOP3.LUT UR7, UR8, 0x1, URZ, 0xc0, !UPT ;  /* 0x0000000108077892 */ /* 0x000fe2000f8ec0ff */
[----:B------:R-:W-:-:S03]  /*08b0*/  IADD3 R9, PT, PT, R18, UR5, RZ ;  /* 0x0000000512097c10 */ /* 0x000fc6000fffe0ff */
[----:B------:R-:W-:Y:S02]  /*08c0*/  UISETP.NE.U32.AND UP0, UPT, UR7, 0x1, UPT ;  /* 0x000000010700788c */ /* 0x000fe4000bf05070 */
[----:B0-----:R-:W-:-:S07]  /*08d0*/  IMAD.WIDE R4, R9, 0x4, R4 ;  /* 0x0000000409047825 */ /* 0x001fce00078e0204 */
[----:B------:R-:W-:Y:S05]  /*08e0*/  BRA.U UP0, `(.L_x_2) ;  /* 0x0000000100c87547 */ /* 0x000fea000b800000 */
[----:B------:R-:W0:Y:S01]  /*08f0*/  LDC.64 R10, c[0x0][0x380] ;  /* 0x0000e000ff0a7b82 */ /* 0x000e220000000a00 */
[----:B------:R-:W-:Y:S02]  /*0900*/  IADD3 R0, PT, PT, R0, UR4, RZ ;  /* 0x0000000400007c10 */ /* 0x000fe4000fffe0ff */
[----:B------:R-:W-:-:S03]  /*0910*/  IADD3 R13, PT, PT, R18, UR4, RZ ;  /* 0x00000004120d7c10 */ /* 0x000fc6000fffe0ff */
[----:B------:R-:W-:Y:S02]  /*0920*/  IMAD R3, R0, R3, R20 ;  /* 0x0000000300037224 */ /* 0x000fe400078e0214 */
[----:B------:R-:W1:Y:S01]  /*0930*/  LDC.64 R8, c[0x0][0x388] ;  /* 0x0000e200ff087b82 */ /* 0x000e620000000a00 */
[----:B0-----:R-:W-:-:S05]  /*0940*/  IMAD.WIDE.U32 R10, R13, 0x4, R10 ;  /* 0x000000040d0a7825 */ /* 0x001fca00078e000a */
[----:B------:R-:W2:Y:S01]  /*0950*/  LDG.E R6, desc[UR10][R10.64] ;  /* 0x0000000a0a067981 */ /* 0x000ea2000c1e1900 */
[----:B-1----:R-:W-:-:S05]  /*0960*/  IMAD.WIDE.U32 R8, R3, 0x4, R8 ;  /* 0x0000000403087825 */ /* 0x002fca00078e0008 */
[----:B------:R-:W3:Y:S01]  /*0970*/  LDG.E R16, desc[UR10][R8.64] ;  /* 0x0000000a08107981 */ /* 0x000ee2000c1e1900 */
[----:B------:R-:W-:-:S03]  /*0980*/  LEA R2, R2, UR6, 0x2 ;  /* 0x0000000602027c11 */ /* 0x000fc6000f8e10ff */
        /* <DEDUP_REMOVED lines=8> */
[----:B------:R-:W-:Y:S04]  /*0a10*/  LDS R3, [R2+0x100] ;  /* 0x0001000002037984 */ /* 0x000fe80000000800 */
[----:B------:R-:W4:Y:S04]  /*0a20*/  LDS.128 R8, [R19+0x10] ;  /* 0x0000100013087984 */ /* 0x000f280000000c00 */
[----:B------:R-:W5:Y:S04]  /*0a30*/  LDS R0, [R2+0x140] ;  /* 0x0001400002007984 */ /* 0x000f680000000800 */
[----:B------:R-:W5:Y:S04]  /*0a40*/  LDS R17, [R2+0x180] ;  /* 0x0001800002117984 */ /* 0x000f680000000800 */
[----:B------:R-:W5:Y:S04]  /*0a50*/  LDS R6, [R2+0x1c0] ;  /* 0x0001c00002067984 */ /* 0x000f680000000800 */
[----:B------:R-:W-:Y:S01]  /*0a60*/  LDS R7, [R2+0x200] ;  /* 0x0002000002077984 */ /* 0x000fe20000000800 */
[----:B0-----:R-:W-:-:S03]  /*0a70*/  FFMA R12, R12, R18, R21 ;  /* 0x000000120c0c7223 */ /* 0x001fc60000000015 */
[----:B------:R-:W-:Y:S04]  /*0a80*/  LDS R16, [R2+0x240] ;  /* 0x0002400002107984 */ /* 0x000fe80000000800 */
[----:B------:R-:W0:Y:S01]  /*0a90*/  LDS.128 R20, [R19+0x20] ;  /* 0x0000200013147984 */ /* 0x000e220000000c00 */
[----:B-1----:R-:W-:-:S03]  /*0aa0*/  FFMA R12, R25, R13, R12 ;  /* 0x0000000d190c7223 */ /* 0x002fc6000000000c */
[----:B------:R-:W1:Y:S01]  /*0ab0*/  LDS R25, [R2+0x280] ;  /* 0x0002800002197984 */ /* 0x000e620000000800 */
[----:B--2---:R-:W-:-:S03]  /*0ac0*/  FFMA R27, R27, R14, R12 ;  /* 0x0000000e1b1b7223 */ /* 0x004fc6000000000c */
[----:B------:R-:W2:Y:S01]  /*0ad0*/  LDS R18, [R2+0x2c0] ;  /* 0x0002c00002127984 */ /* 0x000ea20000000800 */
[----:B---3--:R-:W-:-:S03]  /*0ae0*/  FFMA R29, R24, R15, R27 ;  /* 0x0000000f181d7223 */ /* 0x008fc6000000001b */
[----:B------:R-:W-:Y:S04]  /*0af0*/  LDS R27, [R2+0x300] ;  /* 0x00030000021b7984 */ /* 0x000fe80000000800 */
[----:B------:R-:W3:Y:S01]  /*0b00*/  LDS.128 R12, [R19+0x30] ;  /* 0x00003000130c7984 */ /* 0x000ee20000000c00 */
[----:B----4-:R-:W-:-:S03]  /*0b10*/  FFMA R29, R8, R3, R29 ;  /* 0x00000003081d7223 */ /* 0x010fc6000000001d */
[----:B------:R-:W4:Y:S01]  /*0b20*/  LDS R24, [R2+0x340] ;  /* 0x0003400002187984 */ /* 0x000f220000000800 */
[----:B-----5:R-:W-:-:S03]  /*0b30*/  FFMA R8, R0, R9, R29 ;  /* 0x0000000900087223 */ /* 0x020fc6000000001d */
[----:B------:R-:W5:Y:S04]  /*0b40*/  LDS R3, [R2+0x380] ;  /* 0x0003800002037984 */ /* 0x000f680000000800 */
[----:B------:R-:W5:Y:S01]  /*0b50*/  LDS R0, [R2+0x3c0] ;  /* 0x0003c00002007984 */ /* 0x000f620000000800 */
[----:B------:R-:W-:-:S04]  /*0b60*/  FFMA R17, R17, R10, R8 ;  /* 0x0000000a11117223 */ /* 0x000fc80000000008 */
[----:B------:R-:W-:-:S04]  /*0b70*/  FFMA R11, R6, R11, R17 ;  /* 0x0000000b060b7223 */ /* 0x000fc80000000011 */
[----:B0-----:R-:W-:-:S04]  /*0b80*/  FFMA R7, R20, R7, R11 ;  /* 0x0000000714077223 */ /* 0x001fc8000000000b */
[----:B------:R-:W-:-:S04]  /*0b90*/  FFMA R16, R16, R21, R7 ;  /* 0x0000001510107223 */ /* 0x000fc80000000007 */
[----:B-1----:R-:W-:-:S04]  /*0ba0*/  FFMA R25, R25, R22, R16 ;  /* 0x0000001619197223 */ /* 0x002fc80000000010 */
[----:B--2---:R-:W-:-:S04]  /*0bb0*/  FFMA R23, R18, R23, R25 ;  /* 0x0000001712177223 */ /* 0x004fc80000000019 */
[----:B---3--:R-:W-:-:S04]  /*0bc0*/  FFMA R23, R12, R27, R23 ;  /* 0x0000001b0c177223 */ /* 0x008fc80000000017 */
[----:B----4-:R-:W-:-:S04]  /*0bd0*/  FFMA R24, R24, R13, R23 ;  /* 0x0000000d18187223 */ /* 0x010fc80000000017 */
[----:B-----5:R-:W-:-:S04]  /*0be0*/  FFMA R3, R3, R14, R24 ;  /* 0x0000000e03037223 */ /* 0x020fc80000000018 */
[----:B------:R-:W-:Y:S01]  /*0bf0*/  FFMA R21, R0, R15, R3 ;  /* 0x0000000f00157223 */ /* 0x000fe20000000003 */
[----:B------:R-:W-:Y:S06]  /*0c00*/  BAR.SYNC.DEFER_BLOCKING 0x0 ;  /* 0x0000000000007b1d */ /* 0x000fec0000010000 */
.L_x_2:
[----:B------:R-:W-:Y:S01]  /*0c10*/  STG.E desc[UR10][R4.64], R21 ;  /* 0x0000001504007986 */ /* 0x000fe2000c10190a */
[----:B------:R-:W-:Y:S05]  /*0c20*/  EXIT ;  /* 0x000000000000794d */ /* 0x000fea0003800000 */
.L_x_3:
[----:B------:R-:W-:-:S00]  /*0c30*/  BRA `(.L_x_3) ;  /* 0xfffffffc00fc7947 */ /* 0x000fc0000383ffff */
[----:B------:R-:W-:-:S00]  /*0c40*/  NOP ;  /* 0x0000000000007918 */ /* 0x000fc00000000000 */
        /* <DEDUP_REMOVED lines=11> */
.L_x_4:


//--------------------- .nv.shared._Z15classicalMatmulIfEvPT_S1_S1_i --------------------------
	.section	.nv.shared._Z15classicalMatmulIfEvPT_S1_S1_i,"aw",@nobits
	.sectionflags	@""
	.align	4
.nv.shared._Z15classicalMatmulIfEvPT_S1_S1_i:
	.zero		3072


//--------------------- .nv.shared.reserved.0     --------------------------
	.section	.nv.shared.reserved.0,"aw",@nobits
	.weak		__nv_reservedSMEM_offset_0_alias
	.size		__nv_reservedSMEM_offset_0_alias, 0, 64
	.other		__nv_reservedSMEM_offset_0_alias,@"STO_CUDA_RESERVED_SHARED STV_DEFAULT"
__nv_reservedSMEM_offset_0_alias:
	.zero		0
	.zero		64


//--------------------- .nv.constant0._Z15classicalMatmulIfEvPT_S1_S1_i --------------------------
	.section	.nv.constant0._Z15classicalMatmulIfEvPT_S1_S1_i,"a",@progbits
	.sectionflags	@""
	.align	4
.nv.constant0._Z15classicalMatmulIfEvPT_S1_S1_i:
	.zero		924


//--------------------- SYMBOLS --------------------------

	.type		.nv.reservedSmem.offset0,@object
	.size		.nv.reservedSmem.offset0,0x4
	.type		.nv.reservedSmem.cap,@object
	.size		.nv.reservedSmem.cap,0x4
